	.headerflags	@"EF_CUDA_TEXMODE_UNIFIED EF_CUDA_64BIT_ADDRESS EF_CUDA_ACCELERATORS EF_CUDA_SM90 EF_CUDA_VIRTUAL_SM(EF_CUDA_SM90)"
	.elftype	@"ET_EXEC"


//--------------------- .nv.info                  --------------------------
	.section	.nv.info,"",@"SHT_CUDA_INFO"
	.align	4


	//----- nvinfo : EIATTR_REGCOUNT
	.align		4
        /*0000*/ 	.byte	0x04, 0x2f
        /*0002*/ 	.short	(.L_3 - .L_2)
	.align		4
.L_2:
        /*0004*/ 	.word	index@(triton_poi_fused__native_batch_norm_legit_no_training_convolution_relu_threshold_backward_0)
        /*0008*/ 	.word	0x0000001a


	//----- nvinfo : EIATTR_MIN_STACK_SIZE
	.align		4
.L_3:
        /*000c*/ 	.byte	0x04, 0x12
        /*000e*/ 	.short	(.L_5 - .L_4)
	.align		4
.L_4:
        /*0010*/ 	.word	index@(triton_poi_fused__native_batch_norm_legit_no_training_convolution_relu_threshold_backward_0)
        /*0014*/ 	.word	0x00000000


	//----- nvinfo : EIATTR_FRAME_SIZE
	.align		4
.L_5:
        /*0018*/ 	.byte	0x04, 0x11
        /*001a*/ 	.short	(.L_7 - .L_6)
	.align		4
.L_6:
        /*001c*/ 	.word	index@(triton_poi_fused__native_batch_norm_legit_no_training_convolution_relu_threshold_backward_0)
        /*0020*/ 	.word	0x00000000


	//----- nvinfo : EIATTR_MIN_STACK_SIZE
	.align		4
.L_7:
        /*0024*/ 	.byte	0x04, 0x12
        /*0026*/ 	.short	(.L_9 - .L_8)
	.align		4
.L_8:
        /*0028*/ 	.word	index@(triton_poi_fused__native_batch_norm_legit_no_training_convolution_relu_threshold_backward_0)
        /*002c*/ 	.word	0x00000000
.L_9:


//--------------------- .nv.info.triton_poi_fused__native_batch_norm_legit_no_training_convolution_relu_threshold_backward_0 --------------------------
	.section	.nv.info.triton_poi_fused__native_batch_norm_legit_no_training_convolution_relu_threshold_backward_0,"",@"SHT_CUDA_INFO"
	.sectionflags	@""
	.align	4


	//----- nvinfo : EIATTR_CUDA_API_VERSION
	.align		4
        /*0000*/ 	.byte	0x04, 0x37
        /*0002*/ 	.short	(.L_11 - .L_10)
.L_10:
        /*0004*/ 	.word	0x0000007c


	//----- nvinfo : EIATTR_KPARAM_INFO
	.align		4
.L_11:
        /*0008*/ 	.byte	0x04, 0x17
        /*000a*/ 	.short	(.L_13 - .L_12)
.L_12:
        /*000c*/ 	.word	0x00000000
        /*0010*/ 	.short	0x0008
        /*0012*/ 	.short	0x0040
        /*0014*/ 	.byte	0x00, 0xf0, 0x11, 0x00


	//----- nvinfo : EIATTR_KPARAM_INFO
	.align		4
.L_13:
        /*0018*/ 	.byte	0x04, 0x17
        /*001a*/ 	.short	(.L_15 - .L_14)
.L_14:
        /*001c*/ 	.word	0x00000000
        /*0020*/ 	.short	0x0007
        /*0022*/ 	.short	0x0038
        /*0024*/ 	.byte	0x00, 0xf4, 0x21, 0x00


	//----- nvinfo : EIATTR_KPARAM_INFO
	.align		4
.L_15:
        /*0028*/ 	.byte	0x04, 0x17
        /*002a*/ 	.short	(.L_17 - .L_16)
.L_16:
        /*002c*/ 	.word	0x00000000
        /*0030*/ 	.short	0x0006
        /*0032*/ 	.short	0x0030
        /*0034*/ 	.byte	0x00, 0xf4, 0x21, 0x00


	//----- nvinfo : EIATTR_KPARAM_INFO
	.align		4
.L_17:
        /*0038*/ 	.byte	0x04, 0x17
        /*003a*/ 	.short	(.L_19 - .L_18)
.L_18:
        /*003c*/ 	.word	0x00000000
        /*0040*/ 	.short	0x0005
        /*0042*/ 	.short	0x0028
        /*0044*/ 	.byte	0x00, 0xf4, 0x21, 0x00


	//----- nvinfo : EIATTR_KPARAM_INFO
	.align		4
.L_19:
        /*0048*/ 	.byte	0x04, 0x17
        /*004a*/ 	.short	(.L_21 - .L_20)
.L_20:
        /*004c*/ 	.word	0x00000000
        /*0050*/ 	.short	0x0004
        /*0052*/ 	.short	0x0020
        /*0054*/ 	.byte	0x00, 0xf4, 0x21, 0x00


	//----- nvinfo : EIATTR_KPARAM_INFO
	.align		4
.L_21:
        /*0058*/ 	.byte	0x04, 0x17
        /*005a*/ 	.short	(.L_23 - .L_22)
.L_22:
        /*005c*/ 	.word	0x00000000
        /*0060*/ 	.short	0x0003
        /*0062*/ 	.short	0x0018
        /*0064*/ 	.byte	0x00, 0xf4, 0x21, 0x00


	//----- nvinfo : EIATTR_KPARAM_INFO
	.align		4
.L_23:
        /*0068*/ 	.byte	0x04, 0x17
        /*006a*/ 	.short	(.L_25 - .L_24)
.L_24:
        /*006c*/ 	.word	0x00000000
        /*0070*/ 	.short	0x0002
        /*0072*/ 	.short	0x0010
        /*0074*/ 	.byte	0x00, 0xf4, 0x21, 0x00


	//----- nvinfo : EIATTR_KPARAM_INFO
	.align		4
.L_25:
        /*0078*/ 	.byte	0x04, 0x17
        /*007a*/ 	.short	(.L_27 - .L_26)
.L_26:
        /*007c*/ 	.word	0x00000000
        /*0080*/ 	.short	0x0001
        /*0082*/ 	.short	0x0008
        /*0084*/ 	.byte	0x00, 0xf4, 0x21, 0x00


	//----- nvinfo : EIATTR_KPARAM_INFO
	.align		4
.L_27:
        /*0088*/ 	.byte	0x04, 0x17
        /*008a*/ 	.short	(.L_29 - .L_28)
.L_28:
        /*008c*/ 	.word	0x00000000
        /*0090*/ 	.short	0x0000
        /*0092*/ 	.short	0x0000
        /*0094*/ 	.byte	0x00, 0xf4, 0x21, 0x00


	//----- nvinfo : EIATTR_SPARSE_MMA_MASK
	.align		4
.L_29:
        /*0098*/ 	.byte	0x03, 0x50
        /*009a*/ 	.short	0x0000


	//----- nvinfo : EIATTR_MAXREG_COUNT
	.align		4
        /*009c*/ 	.byte	0x03, 0x1b
        /*009e*/ 	.short	0x00ff


	//----- nvinfo : EIATTR_EXIT_INSTR_OFFSETS
	.align		4
        /*00a0*/ 	.byte	0x04, 0x1c
        /*00a2*/ 	.short	(.L_31 - .L_30)


	//   ....[0]....
.L_30:
        /*00a4*/ 	.word	0x00000590


	//   ....[1]....
        /*00a8*/ 	.word	0x000005b0


	//----- nvinfo : EIATTR_REQNTID
	.align		4
.L_31:
        /*00ac*/ 	.byte	0x04, 0x10
        /*00ae*/ 	.short	(.L_33 - .L_32)
.L_32:
        /*00b0*/ 	.word	0x00000080
        /*00b4*/ 	.word	0x00000001
        /*00b8*/ 	.word	0x00000001


	//----- nvinfo : EIATTR_CBANK_PARAM_SIZE
	.align		4
.L_33:
        /*00bc*/ 	.byte	0x03, 0x19
        /*00be*/ 	.short	0x0044


	//----- nvinfo : EIATTR_PARAM_CBANK
	.align		4
        /*00c0*/ 	.byte	0x04, 0x0a
        /*00c2*/ 	.short	(.L_35 - .L_34)
	.align		4
.L_34:
        /*00c4*/ 	.word	index@(.nv.constant0.triton_poi_fused__native_batch_norm_legit_no_training_convolution_relu_threshold_backward_0)
        /*00c8*/ 	.short	0x0210
        /*00ca*/ 	.short	0x0044


	//----- nvinfo : EIATTR_SW_WAR
	.align		4
.L_35:
        /*00cc*/ 	.byte	0x04, 0x36
        /*00ce*/ 	.short	(.L_37 - .L_36)
.L_36:
        /*00d0*/ 	.word	0x00000008
.L_37:


//--------------------- .nv.callgraph             --------------------------
	.section	.nv.callgraph,"",@"SHT_CUDA_CALLGRAPH"
	.align	4
	.sectionentsize	8
	.align		4
        /*0000*/ 	.word	0x00000000
	.align		4
        /*0004*/ 	.word	0xffffffff
	.align		4
        /*0008*/ 	.word	0x00000000
	.align		4
        /*000c*/ 	.word	0xfffffffe
	.align		4
        /*0010*/ 	.word	0x00000000
	.align		4
        /*0014*/ 	.word	0xfffffffd
	.align		4
        /*0018*/ 	.word	0x00000000
	.align		4
        /*001c*/ 	.word	0xfffffffc


//--------------------- .nv.constant4             --------------------------
	.section	.nv.constant4,"a",@progbits
	.align	8
	.align		8
.nv.constant4:
        /*0000*/ 	.dword	_$_str
	.align		8
        /*0008*/ 	.dword	_$_str_$_2


//--------------------- .text.triton_poi_fused__native_batch_norm_legit_no_training_convolution_relu_threshold_backward_0 --------------------------
	.section	.text.triton_poi_fused__native_batch_norm_legit_no_training_convolution_relu_threshold_backward_0,"ax",@progbits
	.align	128
        .global         triton_poi_fused__native_batch_norm_legit_no_training_convolution_relu_threshold_backward_0
        .type           triton_poi_fused__native_batch_norm_legit_no_training_convolution_relu_threshold_backward_0,@function
        .size           triton_poi_fused__native_batch_norm_legit_no_training_convolution_relu_threshold_backward_0,(.L_x_1 - triton_poi_fused__native_batch_norm_legit_no_training_convolution_relu_threshold_backward_0)
        .other          triton_poi_fused__native_batch_norm_legit_no_training_convolution_relu_threshold_backward_0,@"STO_CUDA_ENTRY STV_DEFAULT"
triton_poi_fused__native_batch_norm_legit_no_training_convolution_relu_threshold_backward_0:
.text.triton_poi_fused__native_batch_norm_legit_no_training_convolution_relu_threshold_backward_0:
[----:B------:R-:W0:Y:S01]  /*0000*/  LDC R1, c[0x0][0x28] ;  /* 0x00000a00ff017b82 */ /* 0x000e220000000800 */
[----:B------:R-:W1:Y:S01]  /*0010*/  S2R R0, SR_TID.X ;  /* 0x0000000000007919 */ /* 0x000e620000002100 */
[----:B------:R-:W-:Y:S01]  /*0020*/  CS2R R14, SRZ ;  /* 0x00000000000e7805 */ /* 0x000fe2000001ff00 */
[----:B------:R-:W-:-:S05]  /*0030*/  ULDC.64 UR4, c[0x0][0x208] ;  /* 0x0000820000047ab9 */ /* 0x000fca0000000a00 */
[----:B------:R-:W2:Y:S01]  /*0040*/  LDC.64 R16, c[0x0][0x218] ;  /* 0x00008600ff107b82 */ /* 0x000ea20000000a00 */
[----:B------:R-:W3:Y:S07]  /*0050*/  S2R R5, SR_CTAID.X ;  /* 0x0000000000057919 */ /* 0x000eee0000002500 */
[----:B------:R-:W4:Y:S08]  /*0060*/  LDC.64 R22, c[0x0][0x210] ;  /* 0x00008400ff167b82 */ /* 0x000f300000000a00 */
[----:B------:R-:W5:Y:S08]  /*0070*/  LDC.64 R20, c[0x0][0x220] ;  /* 0x00008800ff147b82 */ /* 0x000f700000000a00 */
[----:B------:R-:W2:Y:S08]  /*0080*/  LDC.64 R8, c[0x0][0x230] ;  /* 0x00008c00ff087b82 */ /* 0x000eb00000000a00 */
[----:B------:R-:W2:Y:S01]  /*0090*/  LDC.64 R6, c[0x0][0x238] ;  /* 0x00008e00ff067b82 */ /* 0x000ea20000000a00 */
[----:B-1----:R-:W-:Y:S01]  /*00a0*/  IMAD.SHL.U32 R0, R0, 0x2, RZ ;  /* 0x0000000200007824 */ /* 0x002fe200078e00ff */
[----:B---3--:R-:W-:-:S02]  /*00b0*/  SHF.R.S32.HI R3, RZ, 0x17, R5 ;  /* 0x00000017ff037819 */ /* 0x008fc40000011405 */
[----:B------:R-:W-:Y:S02]  /*00c0*/  CS2R R12, SRZ ;  /* 0x00000000000c7805 */ /* 0x000fe4000001ff00 */
[----:B------:R-:W-:Y:S01]  /*00d0*/  CS2R R10, SRZ ;  /* 0x00000000000a7805 */ /* 0x000fe2000001ff00 */
[----:B------:R-:W-:Y:S01]  /*00e0*/  ULDC.64 UR6, c[0x0][0x248] ;  /* 0x0000920000067ab9 */ /* 0x000fe20000000a00 */
[----:B------:R-:W-:Y:S02]  /*00f0*/  LOP3.LUT R0, R0, 0xfe, RZ, 0xc0, !PT ;  /* 0x000000fe00007812 */ /* 0x000fe400078ec0ff */
[----:B------:R-:W-:-:S03]  /*0100*/  SGXT R3, R3, 0x1 ;  /* 0x000000010303781a */ /* 0x000fc60000000200 */
[----:B------:R-:W-:Y:S02]  /*0110*/  IMAD R0, R5, 0x100, R0 ;  /* 0x0000010005007824 */ /* 0x000fe400078e0200 */
[----:B------:R-:W1:Y:S03]  /*0120*/  LDC.64 R4, c[0x0][0x228] ;  /* 0x00008a00ff047b82 */ /* 0x000e660000000a00 */
[----:B------:R-:W-:Y:S02]  /*0130*/  LEA.HI R3, R3, R0, RZ, 0x6 ;  /* 0x0000000003037211 */ /* 0x000fe400078f30ff */
[----:B------:R-:W-:Y:S02]  /*0140*/  ISETP.GE.AND P0, PT, R0, 0x400, PT ;  /* 0x000004000000780c */ /* 0x000fe40003f06270 */
[----:B------:R-:W-:-:S04]  /*0150*/  SHF.R.S32.HI R3, RZ, 0x6, R3 ;  /* 0x00000006ff037819 */ /* 0x000fc80000011403 */
[----:B------:R-:W-:-:S04]  /*0160*/  LEA.HI R2, R3, R3, RZ, 0x2 ;  /* 0x0000000303027211 */ /* 0x000fc800078f10ff */
[----:B------:R-:W-:-:S05]  /*0170*/  LOP3.LUT R2, R2, 0xfffffffc, RZ, 0xc0, !PT ;  /* 0xfffffffc02027812 */ /* 0x000fca00078ec0ff */
[----:B------:R-:W-:-:S04]  /*0180*/  IMAD.IADD R19, R3, 0x1, -R2 ;  /* 0x0000000103137824 */ /* 0x000fc800078e0a02 */
[----:B-1----:R-:W-:-:S05]  /*0190*/  IMAD.WIDE R4, R19, 0x4, R4 ;  /* 0x0000000413047825 */ /* 0x002fca00078e0204 */
[----:B------:R-:W3:Y:S04]  /*01a0*/  @!P0 LDG.E.EL R15, desc[UR4][R4.64] ;  /* 0x00000004040f8981 */ /* 0x000ee8000c2e1900 */
[----:B------:R4:W3:Y:S01]  /*01b0*/  @!P0 LDG.E.EL R14, desc[UR4][R4.64] ;  /* 0x00000004040e8981 */ /* 0x0008e2000c2e1900 */
[----:B------:R-:W-:Y:S01]  /*01c0*/  CS2R R2, SRZ ;  /* 0x0000000000027805 */ /* 0x000fe2000001ff00 */
[----:B--2---:R-:W-:-:S05]  /*01d0*/  IMAD.WIDE R16, R19, 0x4, R16 ;  /* 0x0000000413107825 */ /* 0x004fca00078e0210 */
[----:B------:R-:W2:Y:S01]  /*01e0*/  @!P0 LDG.E.EL R13, desc[UR4][R16.64] ;  /* 0x00000004100d8981 */ /* 0x000ea2000c2e1900 */
[----:B----4-:R-:W-:-:S03]  /*01f0*/  IMAD.WIDE R4, R0, 0x4, R22 ;  /* 0x0000000400047825 */ /* 0x010fc600078e0216 */
[----:B------:R-:W4:Y:S01]  /*0200*/  @!P0 LDG.E.EL R12, desc[UR4][R16.64] ;  /* 0x00000004100c8981 */ /* 0x000f22000c2e1900 */
[----:B-----5:R-:W-:-:S03]  /*0210*/  IMAD.WIDE R22, R19, 0x4, R20 ;  /* 0x0000000413167825 */ /* 0x020fc600078e0214 */
[----:B------:R-:W4:Y:S01]  /*0220*/  @!P0 LDG.E.64 R2, desc[UR4][R4.64] ;  /* 0x0000000404028981 */ /* 0x000f22000c1e1b00 */
[----:B------:R-:W-:Y:S01]  /*0230*/  CS2R R20, SRZ ;  /* 0x0000000000147805 */ /* 0x000fe2000001ff00 */
[C---:B0-----:R-:W-:Y:S02]  /*0240*/  IMAD.WIDE R8, R19.reuse, 0x4, R8 ;  /* 0x0000000413087825 */ /* 0x041fe400078e0208 */
[----:B------:R-:W5:Y:S02]  /*0250*/  @!P0 LDG.E.EL R11, desc[UR4][R22.64] ;  /* 0x00000004160b8981 */ /* 0x000f64000c2e1900 */
[----:B------:R-:W-:Y:S02]  /*0260*/  IMAD.WIDE R6, R19, 0x4, R6 ;  /* 0x0000000413067825 */ /* 0x000fe400078e0206 */
[----:B------:R-:W2:Y:S01]  /*0270*/  @!P0 LDG.E.EL R10, desc[UR4][R22.64] ;  /* 0x00000004160a8981 */ /* 0x000ea2000c2e1900 */
[----:B------:R-:W-:-:S03]  /*0280*/  CS2R R18, SRZ ;  /* 0x0000000000127805 */ /* 0x000fc6000001ff00 */
[----:B------:R-:W2:Y:S04]  /*0290*/  @!P0 LDG.E.EL R21, desc[UR4][R8.64] ;  /* 0x0000000408158981 */ /* 0x000ea8000c2e1900 */
[----:B------:R-:W2:Y:S04]  /*02a0*/  @!P0 LDG.E.EL R20, desc[UR4][R8.64] ;  /* 0x0000000408148981 */ /* 0x000ea8000c2e1900 */
[----:B------:R-:W2:Y:S04]  /*02b0*/  @!P0 LDG.E.EL R19, desc[UR4][R6.64] ;  /* 0x0000000406138981 */ /* 0x000ea8000c2e1900 */
[----:B------:R0:W2:Y:S02]  /*02c0*/  @!P0 LDG.E.EL R18, desc[UR4][R6.64] ;  /* 0x0000000406128981 */ /* 0x0000a4000c2e1900 */
[----:B0-----:R-:W-:-:S02]  /*02d0*/  IMAD.MOV.U32 R6, RZ, RZ, 0x3e800000 ;  /* 0x3e800000ff067424 */ /* 0x001fc400078e00ff */
[----:B---3--:R-:W-:Y:S01]  /*02e0*/  FADD R15, R15, 0.0010000000474974513054 ;  /* 0x3a83126f0f0f7421 */ /* 0x008fe20000000000 */
[----:B------:R-:W-:-:S03]  /*02f0*/  FADD R14, R14, 0.0010000000474974513054 ;  /* 0x3a83126f0e0e7421 */ /* 0x000fc60000000000 */
[----:B------:R-:W0:Y:S08]  /*0300*/  MUFU.SQRT R16, R15 ;  /* 0x0000000f00107308 */ /* 0x000e300000002000 */
[----:B------:R-:W1:Y:S01]  /*0310*/  MUFU.SQRT R17, R14 ;  /* 0x0000000e00117308 */ /* 0x000e620000002000 */
[C---:B0-----:R-:W-:Y:S02]  /*0320*/  FSETP.GT.AND P1, PT, R16.reuse, 8.50705917302346158658e+37, PT ;  /* 0x7e8000001000780b */ /* 0x041fe40003f24000 */
[----:B------:R-:W-:-:S02]  /*0330*/  FSETP.GEU.AND P3, PT, R16, 1.175494350822287508e-38, PT ;  /* 0x008000001000780b */ /* 0x000fc40003f6e000 */
[C---:B-1----:R-:W-:Y:S02]  /*0340*/  FSETP.GT.AND P2, PT, R17.reuse, 8.50705917302346158658e+37, PT ;  /* 0x7e8000001100780b */ /* 0x042fe40003f44000 */
[----:B------:R-:W-:-:S07]  /*0350*/  FSETP.GEU.AND P4, PT, R17, 1.175494350822287508e-38, PT ;  /* 0x008000001100780b */ /* 0x000fce0003f8e000 */
[----:B------:R-:W-:-:S04]  /*0360*/  @P1 FMUL R16, R16, 0.25 ;  /* 0x3e80000010101820 */ /* 0x000fc80000400000 */
[----:B------:R-:W-:Y:S01]  /*0370*/  @!P3 FMUL R16, R16, 16777216 ;  /* 0x4b8000001010b820 */ /* 0x000fe20000400000 */
[----:B------:R-:W-:-:S04]  /*0380*/  @P2 FMUL R17, R17, 0.25 ;  /* 0x3e80000011112820 */ /* 0x000fc80000400000 */
[----:B------:R-:W-:Y:S01]  /*0390*/  @!P4 FMUL R17, R17, 16777216 ;  /* 0x4b8000001111c820 */ /* 0x000fe20000400000 */
[----:B------:R-:W0:Y:S01]  /*03a0*/  MUFU.RCP R16, R16 ;  /* 0x0000001000107308 */ /* 0x000e220000001000 */
[C---:B------:R-:W-:Y:S02]  /*03b0*/  FSEL R7, R6.reuse, 1, P1 ;  /* 0x3f80000006077808 */ /* 0x040fe40000800000 */
[----:B------:R-:W-:-:S05]  /*03c0*/  FSEL R6, R6, 1, P2 ;  /* 0x3f80000006067808 */ /* 0x000fca0001000000 */
[----:B------:R-:W1:Y:S01]  /*03d0*/  MUFU.RCP R17, R17 ;  /* 0x0000001100117308 */ /* 0x000e620000001000 */
[----:B------:R-:W-:Y:S01]  /*03e0*/  @!P3 FMUL R7, R7, 16777216 ;  /* 0x4b8000000707b820 */ /* 0x000fe20000400000 */
[----:B------:R-:W-:Y:S01]  /*03f0*/  @!P4 FMUL R6, R6, 16777216 ;  /* 0x4b8000000606c820 */ /* 0x000fe20000400000 */
[----:B----4-:R-:W-:Y:S01]  /*0400*/  FADD R3, R12, R3 ;  /* 0x000000030c037221 */ /* 0x010fe20000000000 */
[----:B--2---:R-:W-:Y:S01]  /*0410*/  FADD R2, R13, R2 ;  /* 0x000000020d027221 */ /* 0x004fe20000000000 */
[----:B0-----:R-:W-:Y:S02]  /*0420*/  FMUL R8, R16, R7 ;  /* 0x0000000710087220 */ /* 0x001fe40000400000 */
[----:B------:R-:W-:Y:S01]  /*0430*/  FADD R10, R3, -R10 ;  /* 0x8000000a030a7221 */ /* 0x000fe20000000000 */
[----:B-----5:R-:W-:Y:S01]  /*0440*/  FADD R11, R2, -R11 ;  /* 0x8000000b020b7221 */ /* 0x020fe20000000000 */
[----:B-1----:R-:W-:Y:S02]  /*0450*/  FMUL R9, R17, R6 ;  /* 0x0000000611097220 */ /* 0x002fe40000400000 */
[----:B------:R-:W0:Y:S01]  /*0460*/  LDC.64 R6, c[0x0][0x240] ;  /* 0x00009000ff067b82 */ /* 0x000e220000000a00 */
[----:B------:R-:W-:Y:S01]  /*0470*/  FMUL R11, R8, R11 ;  /* 0x0000000b080b7220 */ /* 0x000fe20000400000 */
[----:B------:R-:W-:-:S03]  /*0480*/  FMUL R10, R9, R10 ;  /* 0x0000000a090a7220 */ /* 0x000fc60000400000 */
[----:B------:R-:W-:Y:S01]  /*0490*/  FFMA R11, R11, R21, R18 ;  /* 0x000000150b0b7223 */ /* 0x000fe20000000012 */
[----:B------:R-:W-:-:S04]  /*04a0*/  FFMA R10, R10, R20, R19 ;  /* 0x000000140a0a7223 */ /* 0x000fc80000000013 */
[C---:B------:R-:W-:Y:S02]  /*04b0*/  FSETP.GEU.AND P2, PT, R11.reuse, RZ, PT ;  /* 0x000000ff0b00720b */ /* 0x040fe40003f4e000 */
[C---:B------:R-:W-:Y:S02]  /*04c0*/  FSETP.GEU.AND P1, PT, R10.reuse, RZ, PT ;  /* 0x000000ff0a00720b */ /* 0x040fe40003f2e000 */
[----:B------:R-:W-:Y:S02]  /*04d0*/  FSEL R12, R11, RZ, P2 ;  /* 0x000000ff0b0c7208 */ /* 0x000fe40001000000 */
[----:B------:R-:W-:Y:S02]  /*04e0*/  FSEL R13, R10, RZ, P1 ;  /* 0x000000ff0a0d7208 */ /* 0x000fe40000800000 */
[----:B------:R-:W-:Y:S02]  /*04f0*/  FSETP.GTU.AND P3, PT, R12, RZ, PT ;  /* 0x000000ff0c00720b */ /* 0x000fe40003f6c000 */
[----:B------:R-:W-:-:S02]  /*0500*/  FSETP.GTU.AND P2, PT, R13, RZ, PT ;  /* 0x000000ff0d00720b */ /* 0x000fc40003f4c000 */
[----:B------:R-:W-:Y:S01]  /*0510*/  IADD3 R8, P1, R0, UR6, RZ ;  /* 0x0000000600087c10 */ /* 0x000fe2000ff3e0ff */
[C---:B0-----:R-:W-:Y:S01]  /*0520*/  IMAD.WIDE R6, R0.reuse, 0x4, R6 ;  /* 0x0000000400067825 */ /* 0x041fe200078e0206 */
[----:B------:R-:W-:Y:S01]  /*0530*/  SEL R11, RZ, 0x100, P2 ;  /* 0x00000100ff0b7807 */ /* 0x000fe20001000000 */
[----:B------:R0:W-:Y:S01]  /*0540*/  @!P0 STG.E.64 desc[UR4][R4.64], R2 ;  /* 0x0000000204008986 */ /* 0x0001e2000c101b04 */
[----:B------:R-:W-:Y:S02]  /*0550*/  SEL R10, RZ, 0x1, P3 ;  /* 0x00000001ff0a7807 */ /* 0x000fe40001800000 */
[----:B------:R-:W-:Y:S01]  /*0560*/  LEA.HI.X.SX32 R9, R0, UR7, 0x1, P1 ;  /* 0x0000000700097c11 */ /* 0x000fe200088f0eff */
[----:B------:R0:W-:Y:S02]  /*0570*/  @!P0 STG.E.64 desc[UR4][R6.64], R12 ;  /* 0x0000000c06008986 */ /* 0x0001e4000c101b04 */
[----:B------:R-:W-:Y:S01]  /*0580*/  IMAD.IADD R11, R10, 0x1, R11 ;  /* 0x000000010a0b7824 */ /* 0x000fe200078e020b */
[----:B0-----:R-:W-:Y:S06]  /*0590*/  @P0 EXIT ;  /* 0x000000000000094d */ /* 0x001fec0003800000 */
[----:B------:R-:W-:Y:S01]  /*05a0*/  STG.E.U16 desc[UR4][R8.64], R11 ;  /* 0x0000000b08007986 */ /* 0x000fe2000c101504 */
[----:B------:R-:W-:Y:S05]  /*05b0*/  EXIT ;  /* 0x000000000000794d */ /* 0x000fea0003800000 */
.L_x_0:
[----:B------:R-:W-:-:S00]  /*05c0*/  BRA `(.L_x_0) ;  /* 0xfffffffc00fc7947 */ /* 0x000fc0000383ffff */
[----:B------:R-:W-:-:S00]  /*05d0*/  NOP ;  /* 0x0000000000007918 */ /* 0x000fc00000000000 */
        /* <DEDUP_REMOVED lines=10> */
.L_x_1:


//--------------------- .nv.global.init           --------------------------
	.section	.nv.global.init,"aw",@progbits
.nv.global.init:
	.type		_$_str,@object
	.size		_$_str,(_$_str_$_2 - _$_str)
_$_str:
        /*0000*/ 	.byte	0x5f, 0x5f, 0x43, 0x55, 0x44, 0x41, 0x5f, 0x46, 0x54, 0x5a, 0x00
	.type		_$_str_$_2,@object
	.size		_$_str_$_2,(.L_1 - _$_str_$_2)
_$_str_$_2:
        /*000b*/ 	.byte	0x5f, 0x5f, 0x43, 0x55, 0x44, 0x41, 0x5f, 0x50, 0x52, 0x45, 0x43, 0x5f, 0x53, 0x51, 0x52, 0x54
        /*001b*/ 	.byte	0x00
.L_1:


//--------------------- .nv.constant0.triton_poi_fused__native_batch_norm_legit_no_training_convolution_relu_threshold_backward_0 --------------------------
	.section	.nv.constant0.triton_poi_fused__native_batch_norm_legit_no_training_convolution_relu_threshold_backward_0,"a",@progbits
	.sectionflags	@""
	.align	4
.nv.constant0.triton_poi_fused__native_batch_norm_legit_no_training_convolution_relu_threshold_backward_0:
	.zero		596
